//
// Generated by NVIDIA NVVM Compiler
//
// Compiler Build ID: CL-36424714
// Cuda compilation tools, release 13.0, V13.0.88
// Based on NVVM 20.0.0
//

.version 9.0
.target sm_100
.address_size 64

	// .globl	_Z25unique_idx_calc_threadIdxPiS_i
.extern .shared .align 16 .b8 B_Array[];

.visible .entry _Z25unique_idx_calc_threadIdxPiS_i(
	.param .u64 .ptr .align 1 _Z25unique_idx_calc_threadIdxPiS_i_param_0,
	.param .u64 .ptr .align 1 _Z25unique_idx_calc_threadIdxPiS_i_param_1,
	.param .u32 _Z25unique_idx_calc_threadIdxPiS_i_param_2
)
{
	.reg .pred 	%p<12>;
	.reg .b32 	%r<53>;
	.reg .b64 	%rd<7>;

	ld.param.u64 	%rd3, [_Z25unique_idx_calc_threadIdxPiS_i_param_0];
	ld.param.u64 	%rd4, [_Z25unique_idx_calc_threadIdxPiS_i_param_1];
	ld.param.u32 	%r21, [_Z25unique_idx_calc_threadIdxPiS_i_param_2];
	cvta.to.global.u64 	%rd1, %rd4;
	mov.u32 	%r22, %tid.x;
	mov.u32 	%r23, %ctaid.x;
	mov.u32 	%r24, %ntid.x;
	mad.lo.s32 	%r1, %r23, %r24, %r22;
	setp.ge.s32 	%p1, %r1, %r21;
	@%p1 bra 	$L__BB0_21;
	cvta.to.global.u64 	%rd5, %rd3;
	mul.wide.s32 	%rd6, %r1, 4;
	add.s64 	%rd2, %rd5, %rd6;
	ld.global.u32 	%r45, [%rd2];
	setp.gt.u32 	%p2, %r45, 99;
	@%p2 bra 	$L__BB0_3;
	atom.global.add.u32 	%r25, [%rd1], 1;
	ld.global.u32 	%r45, [%rd2];
$L__BB0_3:
	add.s32 	%r26, %r45, -100;
	setp.gt.u32 	%p3, %r26, 99;
	@%p3 bra 	$L__BB0_5;
	atom.global.add.u32 	%r27, [%rd1+4], 1;
	ld.global.u32 	%r45, [%rd2];
$L__BB0_5:
	add.s32 	%r28, %r45, -200;
	setp.gt.u32 	%p4, %r28, 99;
	@%p4 bra 	$L__BB0_7;
	atom.global.add.u32 	%r29, [%rd1+8], 1;
	ld.global.u32 	%r45, [%rd2];
$L__BB0_7:
	add.s32 	%r30, %r45, -300;
	setp.gt.u32 	%p5, %r30, 99;
	@%p5 bra 	$L__BB0_9;
	atom.global.add.u32 	%r31, [%rd1+12], 1;
	ld.global.u32 	%r45, [%rd2];
$L__BB0_9:
	add.s32 	%r32, %r45, -400;
	setp.gt.u32 	%p6, %r32, 99;
	@%p6 bra 	$L__BB0_11;
	atom.global.add.u32 	%r33, [%rd1+16], 1;
	ld.global.u32 	%r45, [%rd2];
$L__BB0_11:
	add.s32 	%r34, %r45, -500;
	setp.gt.u32 	%p7, %r34, 99;
	@%p7 bra 	$L__BB0_13;
	atom.global.add.u32 	%r35, [%rd1+20], 1;
	ld.global.u32 	%r45, [%rd2];
$L__BB0_13:
	add.s32 	%r36, %r45, -600;
	setp.gt.u32 	%p8, %r36, 99;
	@%p8 bra 	$L__BB0_15;
	atom.global.add.u32 	%r37, [%rd1+24], 1;
	ld.global.u32 	%r45, [%rd2];
$L__BB0_15:
	add.s32 	%r38, %r45, -700;
	setp.gt.u32 	%p9, %r38, 99;
	@%p9 bra 	$L__BB0_17;
	atom.global.add.u32 	%r39, [%rd1+28], 1;
	ld.global.u32 	%r45, [%rd2];
$L__BB0_17:
	add.s32 	%r40, %r45, -800;
	setp.gt.u32 	%p10, %r40, 99;
	@%p10 bra 	$L__BB0_19;
	atom.global.add.u32 	%r41, [%rd1+32], 1;
	ld.global.u32 	%r45, [%rd2];
$L__BB0_19:
	add.s32 	%r42, %r45, -900;
	setp.gt.u32 	%p11, %r42, 99;
	@%p11 bra 	$L__BB0_21;
	atom.global.add.u32 	%r43, [%rd1+36], 1;
$L__BB0_21:
	bar.sync 	0;
	ret;

}
	// .globl	_Z11sharedCountPiS_i
.visible .entry _Z11sharedCountPiS_i(
	.param .u64 .ptr .align 1 _Z11sharedCountPiS_i_param_0,
	.param .u64 .ptr .align 1 _Z11sharedCountPiS_i_param_1,
	.param .u32 _Z11sharedCountPiS_i_param_2
)
{
	.reg .pred 	%p<12>;
	.reg .b32 	%r<29>;
	.reg .b64 	%rd<7>;

	ld.param.u64 	%rd2, [_Z11sharedCountPiS_i_param_0];
	ld.param.u64 	%rd3, [_Z11sharedCountPiS_i_param_1];
	ld.param.u32 	%r2, [_Z11sharedCountPiS_i_param_2];
	cvta.to.global.u64 	%rd1, %rd3;
	cvta.to.global.u64 	%rd4, %rd2;
	mov.u32 	%r3, %tid.x;
	mov.u32 	%r4, %ctaid.x;
	mov.u32 	%r5, %ntid.x;
	mad.lo.s32 	%r6, %r4, %r5, %r3;
	mul.wide.s32 	%rd5, %r6, 4;
	add.s64 	%rd6, %rd4, %rd5;
	ld.global.u32 	%r1, [%rd6];
	shl.b32 	%r7, %r3, 2;
	mov.u32 	%r8, B_Array;
	add.s32 	%r9, %r8, %r7;
	st.shared.u32 	[%r9], %r1;
	setp.ge.s32 	%p1, %r6, %r2;
	@%p1 bra 	$L__BB1_21;
	setp.gt.u32 	%p2, %r1, 99;
	@%p2 bra 	$L__BB1_3;
	atom.global.add.u32 	%r10, [%rd1], 1;
$L__BB1_3:
	add.s32 	%r11, %r1, -100;
	setp.gt.u32 	%p3, %r11, 99;
	@%p3 bra 	$L__BB1_5;
	atom.global.add.u32 	%r12, [%rd1+4], 1;
$L__BB1_5:
	add.s32 	%r13, %r1, -200;
	setp.gt.u32 	%p4, %r13, 99;
	@%p4 bra 	$L__BB1_7;
	atom.global.add.u32 	%r14, [%rd1+8], 1;
$L__BB1_7:
	add.s32 	%r15, %r1, -300;
	setp.gt.u32 	%p5, %r15, 99;
	@%p5 bra 	$L__BB1_9;
	atom.global.add.u32 	%r16, [%rd1+12], 1;
$L__BB1_9:
	add.s32 	%r17, %r1, -400;
	setp.gt.u32 	%p6, %r17, 99;
	@%p6 bra 	$L__BB1_11;
	atom.global.add.u32 	%r18, [%rd1+16], 1;
$L__BB1_11:
	add.s32 	%r19, %r1, -500;
	setp.gt.u32 	%p7, %r19, 99;
	@%p7 bra 	$L__BB1_13;
	atom.global.add.u32 	%r20, [%rd1+20], 1;
$L__BB1_13:
	add.s32 	%r21, %r1, -600;
	setp.gt.u32 	%p8, %r21, 99;
	@%p8 bra 	$L__BB1_15;
	atom.global.add.u32 	%r22, [%rd1+24], 1;
$L__BB1_15:
	add.s32 	%r23, %r1, -700;
	setp.gt.u32 	%p9, %r23, 99;
	@%p9 bra 	$L__BB1_17;
	atom.global.add.u32 	%r24, [%rd1+28], 1;
$L__BB1_17:
	add.s32 	%r25, %r1, -800;
	setp.gt.u32 	%p10, %r25, 99;
	@%p10 bra 	$L__BB1_19;
	atom.global.add.u32 	%r26, [%rd1+32], 1;
$L__BB1_19:
	add.s32 	%r27, %r1, -900;
	setp.gt.u32 	%p11, %r27, 99;
	@%p11 bra 	$L__BB1_21;
	atom.global.add.u32 	%r28, [%rd1+36], 1;
$L__BB1_21:
	bar.sync 	0;
	ret;

}
	// .globl	_Z4scanPii
.visible .entry _Z4scanPii(
	.param .u64 .ptr .align 1 _Z4scanPii_param_0,
	.param .u32 _Z4scanPii_param_1
)
{
	.reg .pred 	%p<5>;
	.reg .b32 	%r<14>;
	.reg .b64 	%rd<7>;

	ld.param.u64 	%rd3, [_Z4scanPii_param_0];
	ld.param.u32 	%r5, [_Z4scanPii_param_1];
	cvta.to.global.u64 	%rd1, %rd3;
	mov.u32 	%r1, %tid.x;
	mov.u32 	%r6, %ctaid.x;
	mov.u32 	%r7, %ntid.x;
	mad.lo.s32 	%r2, %r6, %r7, %r1;
	setp.ge.s32 	%p1, %r2, %r5;
	setp.eq.s32 	%p2, %r1, 0;
	or.pred  	%p3, %p1, %p2;
	@%p3 bra 	$L__BB2_3;
	mul.wide.s32 	%rd4, %r2, 4;
	add.s64 	%rd2, %rd1, %rd4;
	mov.b32 	%r13, 1;
$L__BB2_2:
	sub.s32 	%r9, %r2, %r13;
	mul.wide.s32 	%rd5, %r9, 4;
	add.s64 	%rd6, %rd1, %rd5;
	ld.global.u32 	%r10, [%rd6];
	ld.global.u32 	%r11, [%rd2];
	add.s32 	%r12, %r11, %r10;
	st.global.u32 	[%rd2], %r12;
	bar.sync 	0;
	shl.b32 	%r13, %r13, 1;
	setp.le.u32 	%p4, %r13, %r1;
	@%p4 bra 	$L__BB2_2;
$L__BB2_3:
	bar.sync 	0;
	ret;

}


// ===== COMPILED SASS (sm_100) =====

	.target	sm_100

	.elftype	@"ET_EXEC"


//--------------------- .note.nv.tkinfo           --------------------------
	.section	.note.nv.tkinfo,"",@"SHT_NOTE"
	.sectionflags	@"SHF_NOTE_NV_TKINFO"
	.tkinfo
        /*0018*/ 	.word	0x00000002
        /*0030*/ 	.string	""
        /*0030*/ 	.string	"ptxas"
        /*0030*/ 	.string	"Cuda compilation tools, release 13.0, V13.0.88"
        /*0030*/ 	.string	"Build cuda_13.0.r13.0/compiler.36424714_0"
        /*0030*/ 	.string	"-arch sm_100 -m 64 "



//--------------------- .note.nv.cuinfo           --------------------------
	.section	.note.nv.cuinfo,"",@"SHT_NOTE"
	.sectionflags	@"SHF_NOTE_NV_CUINFO"
        /*0018*/ 	.short	0x0002
        /*001a*/ 	.short	0x0064
        /*001c*/ 	.short	0x0082
	.zero		2


//--------------------- .nv.info                  --------------------------
	.section	.nv.info,"",@"SHT_CUDA_INFO"
	.align	4


	//----- nvinfo : EIATTR_REGCOUNT
	.align		4
        /*0000*/ 	.byte	0x04, 0x2f
        /*0002*/ 	.short	(.L_1 - .L_0)
	.align		4
.L_0:
        /*0004*/ 	.word	index@(_Z25unique_idx_calc_threadIdxPiS_i)
        /*0008*/ 	.word	0x0000000c


	//----- nvinfo : EIATTR_FRAME_SIZE
	.align		4
.L_1:
        /*000c*/ 	.byte	0x04, 0x11
        /*000e*/ 	.short	(.L_3 - .L_2)
	.align		4
.L_2:
        /*0010*/ 	.word	index@(_Z25unique_idx_calc_threadIdxPiS_i)
        /*0014*/ 	.word	0x00000000


	//----- nvinfo : EIATTR_REGCOUNT
	.align		4
.L_3:
        /*0018*/ 	.byte	0x04, 0x2f
        /*001a*/ 	.short	(.L_5 - .L_4)
	.align		4
.L_4:
        /*001c*/ 	.word	index@(_Z11sharedCountPiS_i)
        /*0020*/ 	.word	0x0000000a


	//----- nvinfo : EIATTR_FRAME_SIZE
	.align		4
.L_5:
        /*0024*/ 	.byte	0x04, 0x11
        /*0026*/ 	.short	(.L_7 - .L_6)
	.align		4
.L_6:
        /*0028*/ 	.word	index@(_Z11sharedCountPiS_i)
        /*002c*/ 	.word	0x00000000


	//----- nvinfo : EIATTR_REGCOUNT
	.align		4
.L_7:
        /*0030*/ 	.byte	0x04, 0x2f
        /*0032*/ 	.short	(.L_9 - .L_8)
	.align		4
.L_8:
        /*0034*/ 	.word	index@(_Z4scanPii)
        /*0038*/ 	.word	0x00000012


	//----- nvinfo : EIATTR_FRAME_SIZE
	.align		4
.L_9:
        /*003c*/ 	.byte	0x04, 0x11
        /*003e*/ 	.short	(.L_11 - .L_10)
	.align		4
.L_10:
        /*0040*/ 	.word	index@(_Z4scanPii)
        /*0044*/ 	.word	0x00000000


	//----- nvinfo : EIATTR_MIN_STACK_SIZE
	.align		4
.L_11:
        /*0048*/ 	.byte	0x04, 0x12
        /*004a*/ 	.short	(.L_13 - .L_12)
	.align		4
.L_12:
        /*004c*/ 	.word	index@(_Z4scanPii)
        /*0050*/ 	.word	0x00000000


	//----- nvinfo : EIATTR_MIN_STACK_SIZE
	.align		4
.L_13:
        /*0054*/ 	.byte	0x04, 0x12
        /*0056*/ 	.short	(.L_15 - .L_14)
	.align		4
.L_14:
        /*0058*/ 	.word	index@(_Z11sharedCountPiS_i)
        /*005c*/ 	.word	0x00000000


	//----- nvinfo : EIATTR_MIN_STACK_SIZE
	.align		4
.L_15:
        /*0060*/ 	.byte	0x04, 0x12
        /*0062*/ 	.short	(.L_17 - .L_16)
	.align		4
.L_16:
        /*0064*/ 	.word	index@(_Z25unique_idx_calc_threadIdxPiS_i)
        /*0068*/ 	.word	0x00000000
.L_17:


//--------------------- .nv.compat                --------------------------
	.section	.nv.compat,"",@"SHT_CUDA_COMPAT_INFO"
	.align	4
        /*0000*/ 	.byte	0x02, 0x09, 0x00, 0x00, 0x02, 0x02, 0x01, 0x00, 0x02, 0x05, 0x05, 0x00, 0x03, 0x07, 0x01, 0x01
        /*0010*/ 	.byte	0x02, 0x03, 0x00, 0x00, 0x02, 0x06, 0x01, 0x00, 0x04, 0x0b, 0x08, 0x00, 0x09, 0x00, 0x00, 0x00
        /*0020*/ 	.byte	0x00, 0x00, 0x00, 0x00


//--------------------- .nv.info._Z4scanPii       --------------------------
	.section	.nv.info._Z4scanPii,"",@"SHT_CUDA_INFO"
	.sectionflags	@""
	.align	4


	//----- nvinfo : EIATTR_CUDA_API_VERSION
	.align		4
        /*0000*/ 	.byte	0x04, 0x37
        /*0002*/ 	.short	(.L_19 - .L_18)
.L_18:
        /*0004*/ 	.word	0x00000082


	//----- nvinfo : EIATTR_KPARAM_INFO
	.align		4
.L_19:
        /*0008*/ 	.byte	0x04, 0x17
        /*000a*/ 	.short	(.L_21 - .L_20)
.L_20:
        /*000c*/ 	.word	0x00000000
        /*0010*/ 	.short	0x0001
        /*0012*/ 	.short	0x0008
        /*0014*/ 	.byte	0x00, 0xf0, 0x11, 0x00


	//----- nvinfo : EIATTR_KPARAM_INFO
	.align		4
.L_21:
        /*0018*/ 	.byte	0x04, 0x17
        /*001a*/ 	.short	(.L_23 - .L_22)
.L_22:
        /*001c*/ 	.word	0x00000000
        /*0020*/ 	.short	0x0000
        /*0022*/ 	.short	0x0000
        /*0024*/ 	.byte	0x00, 0xf5, 0x21, 0x00


	//----- nvinfo : EIATTR_SPARSE_MMA_MASK
	.align		4
.L_23:
        /*0028*/ 	.byte	0x03, 0x50
        /*002a*/ 	.short	0x0000


	//----- nvinfo : EIATTR_MAXREG_COUNT
	.align		4
        /*002c*/ 	.byte	0x03, 0x1b
        /*002e*/ 	.short	0x00ff


	//----- nvinfo : EIATTR_NUM_BARRIERS
	.align		4
        /*0030*/ 	.byte	0x02, 0x4c
        /*0032*/ 	.byte	0x01
	.zero		1


	//----- nvinfo : EIATTR_MERCURY_ISA_VERSION
	.align		4
        /*0034*/ 	.byte	0x03, 0x5f
        /*0036*/ 	.short	0x0101


	//----- nvinfo : EIATTR_VRC_CTA_INIT_COUNT
	.align		4
        /*0038*/ 	.byte	0x02, 0x4a
	.zero		1
	.zero		1


	//----- nvinfo : EIATTR_EXIT_INSTR_OFFSETS
	.align		4
        /*003c*/ 	.byte	0x04, 0x1c
        /*003e*/ 	.short	(.L_25 - .L_24)


	//   ....[0]....
.L_24:
        /*0040*/ 	.word	0x000001e0


	//----- nvinfo : EIATTR_CRS_STACK_SIZE
	.align		4
.L_25:
        /*0044*/ 	.byte	0x04, 0x1e
        /*0046*/ 	.short	(.L_27 - .L_26)
.L_26:
        /*0048*/ 	.word	0x00000000


	//----- nvinfo : EIATTR_CBANK_PARAM_SIZE
	.align		4
.L_27:
        /*004c*/ 	.byte	0x03, 0x19
        /*004e*/ 	.short	0x000c


	//----- nvinfo : EIATTR_PARAM_CBANK
	.align		4
        /*0050*/ 	.byte	0x04, 0x0a
        /*0052*/ 	.short	(.L_29 - .L_28)
	.align		4
.L_28:
        /*0054*/ 	.word	index@(.nv.constant0._Z4scanPii)
        /*0058*/ 	.short	0x0380
        /*005a*/ 	.short	0x000c


	//----- nvinfo : EIATTR_SW_WAR
	.align		4
.L_29:
        /*005c*/ 	.byte	0x04, 0x36
        /*005e*/ 	.short	(.L_31 - .L_30)
.L_30:
        /*0060*/ 	.word	0x00000008
.L_31:


//--------------------- .nv.info._Z11sharedCountPiS_i --------------------------
	.section	.nv.info._Z11sharedCountPiS_i,"",@"SHT_CUDA_INFO"
	.sectionflags	@""
	.align	4


	//----- nvinfo : EIATTR_CUDA_API_VERSION
	.align		4
        /*0000*/ 	.byte	0x04, 0x37
        /*0002*/ 	.short	(.L_33 - .L_32)
.L_32:
        /*0004*/ 	.word	0x00000082


	//----- nvinfo : EIATTR_KPARAM_INFO
	.align		4
.L_33:
        /*0008*/ 	.byte	0x04, 0x17
        /*000a*/ 	.short	(.L_35 - .L_34)
.L_34:
        /*000c*/ 	.word	0x00000000
        /*0010*/ 	.short	0x0002
        /*0012*/ 	.short	0x0010
        /*0014*/ 	.byte	0x00, 0xf0, 0x11, 0x00


	//----- nvinfo : EIATTR_KPARAM_INFO
	.align		4
.L_35:
        /*0018*/ 	.byte	0x04, 0x17
        /*001a*/ 	.short	(.L_37 - .L_36)
.L_36:
        /*001c*/ 	.word	0x00000000
        /*0020*/ 	.short	0x0001
        /*0022*/ 	.short	0x0008
        /*0024*/ 	.byte	0x00, 0xf5, 0x21, 0x00


	//----- nvinfo : EIATTR_KPARAM_INFO
	.align		4
.L_37:
        /*0028*/ 	.byte	0x04, 0x17
        /*002a*/ 	.short	(.L_39 - .L_38)
.L_38:
        /*002c*/ 	.word	0x00000000
        /*0030*/ 	.short	0x0000
        /*0032*/ 	.short	0x0000
        /*0034*/ 	.byte	0x00, 0xf5, 0x21, 0x00


	//----- nvinfo : EIATTR_SPARSE_MMA_MASK
	.align		4
.L_39:
        /*0038*/ 	.byte	0x03, 0x50
        /*003a*/ 	.short	0x0000


	//----- nvinfo : EIATTR_MAXREG_COUNT
	.align		4
        /*003c*/ 	.byte	0x03, 0x1b
        /*003e*/ 	.short	0x00ff


	//----- nvinfo : EIATTR_NUM_BARRIERS
	.align		4
        /*0040*/ 	.byte	0x02, 0x4c
        /*0042*/ 	.byte	0x01
	.zero		1


	//----- nvinfo : EIATTR_MERCURY_ISA_VERSION
	.align		4
        /*0044*/ 	.byte	0x03, 0x5f
        /*0046*/ 	.short	0x0101


	//----- nvinfo : EIATTR_INT_WARP_WIDE_INSTR_OFFSETS
	.align		4
        /*0048*/ 	.byte	0x04, 0x31
        /*004a*/ 	.short	(.L_41 - .L_40)


	//   ....[0]....
.L_40:
        /*004c*/ 	.word	0x00000170


	//   ....[1]....
        /*0050*/ 	.word	0x00000370


	//   ....[2]....
        /*0054*/ 	.word	0x00000420


	//   ....[3]....
        /*0058*/ 	.word	0x000004c0


	//   ....[4]....
        /*005c*/ 	.word	0x00000550


	//   ....[5]....
        /*0060*/ 	.word	0x000005e0


	//   ....[6]....
        /*0064*/ 	.word	0x00000670


	//   ....[7]....
        /*0068*/ 	.word	0x00000700


	//   ....[8]....
        /*006c*/ 	.word	0x00000790


	//   ....[9]....
        /*0070*/ 	.word	0x00000810


	//----- nvinfo : EIATTR_VRC_CTA_INIT_COUNT
	.align		4
.L_41:
        /*0074*/ 	.byte	0x02, 0x4a
	.zero		1
	.zero		1


	//----- nvinfo : EIATTR_EXIT_INSTR_OFFSETS
	.align		4
        /*0078*/ 	.byte	0x04, 0x1c
        /*007a*/ 	.short	(.L_43 - .L_42)


	//   ....[0]....
.L_42:
        /*007c*/ 	.word	0x00000880


	//----- nvinfo : EIATTR_CRS_STACK_SIZE
	.align		4
.L_43:
        /*0080*/ 	.byte	0x04, 0x1e
        /*0082*/ 	.short	(.L_45 - .L_44)
.L_44:
        /*0084*/ 	.word	0x00000000


	//----- nvinfo : EIATTR_CBANK_PARAM_SIZE
	.align		4
.L_45:
        /*0088*/ 	.byte	0x03, 0x19
        /*008a*/ 	.short	0x0014


	//----- nvinfo : EIATTR_PARAM_CBANK
	.align		4
        /*008c*/ 	.byte	0x04, 0x0a
        /*008e*/ 	.short	(.L_47 - .L_46)
	.align		4
.L_46:
        /*0090*/ 	.word	index@(.nv.constant0._Z11sharedCountPiS_i)
        /*0094*/ 	.short	0x0380
        /*0096*/ 	.short	0x0014


	//----- nvinfo : EIATTR_SW_WAR
	.align		4
.L_47:
        /*0098*/ 	.byte	0x04, 0x36
        /*009a*/ 	.short	(.L_49 - .L_48)
.L_48:
        /*009c*/ 	.word	0x00000008
.L_49:


//--------------------- .nv.info._Z25unique_idx_calc_threadIdxPiS_i --------------------------
	.section	.nv.info._Z25unique_idx_calc_threadIdxPiS_i,"",@"SHT_CUDA_INFO"
	.sectionflags	@""
	.align	4


	//----- nvinfo : EIATTR_CUDA_API_VERSION
	.align		4
        /*0000*/ 	.byte	0x04, 0x37
        /*0002*/ 	.short	(.L_51 - .L_50)
.L_50:
        /*0004*/ 	.word	0x00000082


	//----- nvinfo : EIATTR_KPARAM_INFO
	.align		4
.L_51:
        /*0008*/ 	.byte	0x04, 0x17
        /*000a*/ 	.short	(.L_53 - .L_52)
.L_52:
        /*000c*/ 	.word	0x00000000
        /*0010*/ 	.short	0x0002
        /*0012*/ 	.short	0x0010
        /*0014*/ 	.byte	0x00, 0xf0, 0x11, 0x00


	//----- nvinfo : EIATTR_KPARAM_INFO
	.align		4
.L_53:
        /*0018*/ 	.byte	0x04, 0x17
        /*001a*/ 	.short	(.L_55 - .L_54)
.L_54:
        /*001c*/ 	.word	0x00000000
        /*0020*/ 	.short	0x0001
        /*0022*/ 	.short	0x0008
        /*0024*/ 	.byte	0x00, 0xf5, 0x21, 0x00


	//----- nvinfo : EIATTR_KPARAM_INFO
	.align		4
.L_55:
        /*0028*/ 	.byte	0x04, 0x17
        /*002a*/ 	.short	(.L_57 - .L_56)
.L_56:
        /*002c*/ 	.word	0x00000000
        /*0030*/ 	.short	0x0000
        /*0032*/ 	.short	0x0000
        /*0034*/ 	.byte	0x00, 0xf5, 0x21, 0x00


	//----- nvinfo : EIATTR_SPARSE_MMA_MASK
	.align		4
.L_57:
        /*0038*/ 	.byte	0x03, 0x50
        /*003a*/ 	.short	0x0000


	//----- nvinfo : EIATTR_MAXREG_COUNT
	.align		4
        /*003c*/ 	.byte	0x03, 0x1b
        /*003e*/ 	.short	0x00ff


	//----- nvinfo : EIATTR_NUM_BARRIERS
	.align		4
        /*0040*/ 	.byte	0x02, 0x4c
        /*0042*/ 	.byte	0x01
	.zero		1


	//----- nvinfo : EIATTR_MERCURY_ISA_VERSION
	.align		4
        /*0044*/ 	.byte	0x03, 0x5f
        /*0046*/ 	.short	0x0101


	//----- nvinfo : EIATTR_INT_WARP_WIDE_INSTR_OFFSETS
	.align		4
        /*0048*/ 	.byte	0x04, 0x31
        /*004a*/ 	.short	(.L_59 - .L_58)


	//   ....[0]....
.L_58:
        /*004c*/ 	.word	0x00000130


	//   ....[1]....
        /*0050*/ 	.word	0x000002c0


	//   ....[2]....
        /*0054*/ 	.word	0x000003c0


	//   ....[3]....
        /*0058*/ 	.word	0x000004c0


	//   ....[4]....
        /*005c*/ 	.word	0x000005c0


	//   ....[5]....
        /*0060*/ 	.word	0x000006c0


	//   ....[6]....
        /*0064*/ 	.word	0x000007c0


	//   ....[7]....
        /*0068*/ 	.word	0x000008c0


	//   ....[8]....
        /*006c*/ 	.word	0x000009c0


	//   ....[9]....
        /*0070*/ 	.word	0x00000ab0


	//----- nvinfo : EIATTR_VRC_CTA_INIT_COUNT
	.align		4
.L_59:
        /*0074*/ 	.byte	0x02, 0x4a
	.zero		1
	.zero		1


	//----- nvinfo : EIATTR_EXIT_INSTR_OFFSETS
	.align		4
        /*0078*/ 	.byte	0x04, 0x1c
        /*007a*/ 	.short	(.L_61 - .L_60)


	//   ....[0]....
.L_60:
        /*007c*/ 	.word	0x00000b40


	//----- nvinfo : EIATTR_CRS_STACK_SIZE
	.align		4
.L_61:
        /*0080*/ 	.byte	0x04, 0x1e
        /*0082*/ 	.short	(.L_63 - .L_62)
.L_62:
        /*0084*/ 	.word	0x00000000


	//----- nvinfo : EIATTR_CBANK_PARAM_SIZE
	.align		4
.L_63:
        /*0088*/ 	.byte	0x03, 0x19
        /*008a*/ 	.short	0x0014


	//----- nvinfo : EIATTR_PARAM_CBANK
	.align		4
        /*008c*/ 	.byte	0x04, 0x0a
        /*008e*/ 	.short	(.L_65 - .L_64)
	.align		4
.L_64:
        /*0090*/ 	.word	index@(.nv.constant0._Z25unique_idx_calc_threadIdxPiS_i)
        /*0094*/ 	.short	0x0380
        /*0096*/ 	.short	0x0014


	//----- nvinfo : EIATTR_SW_WAR
	.align		4
.L_65:
        /*0098*/ 	.byte	0x04, 0x36
        /*009a*/ 	.short	(.L_67 - .L_66)
.L_66:
        /*009c*/ 	.word	0x00000008
.L_67:


//--------------------- .nv.callgraph             --------------------------
	.section	.nv.callgraph,"",@"SHT_CUDA_CALLGRAPH"
	.align	4
	.sectionentsize	8
	.align		4
        /*0000*/ 	.word	0x00000000
	.align		4
        /*0004*/ 	.word	0xffffffff
	.align		4
        /*0008*/ 	.word	0x00000000
	.align		4
        /*000c*/ 	.word	0xfffffffe
	.align		4
        /*0010*/ 	.word	0x00000000
	.align		4
        /*0014*/ 	.word	0xfffffffd
	.align		4
        /*0018*/ 	.word	0x00000000
	.align		4
        /*001c*/ 	.word	0xfffffffc


//--------------------- .text._Z4scanPii          --------------------------
	.section	.text._Z4scanPii,"ax",@progbits
	.align	128
        .global         _Z4scanPii
        .type           _Z4scanPii,@function
        .size           _Z4scanPii,(.L_x_45 - _Z4scanPii)
        .other          _Z4scanPii,@"STO_CUDA_ENTRY STV_DEFAULT"
_Z4scanPii:
.text._Z4scanPii:
[----:B------:R-:W-:Y:S01]  /*0000*/  LDC R1, c[0x0][0x37c] ;  /* 0x0000df00ff017b82 */ /* 0x000fe20000000800 */
[----:B------:R-:W0:Y:S07]  /*0010*/  S2R R13, SR_TID.X ;  /* 0x00000000000d7919 */ /* 0x000e2e0000002100 */
[----:B------:R-:W1:Y:S01]  /*0020*/  S2UR UR4, SR_CTAID.X ;  /* 0x00000000000479c3 */ /* 0x000e620000002500 */
[----:B------:R-:W2:Y:S07]  /*0030*/  LDCU UR5, c[0x0][0x388] ;  /* 0x00007100ff0577ac */ /* 0x000eae0008000800 */
[----:B------:R-:W1:Y:S01]  /*0040*/  LDC R0, c[0x0][0x360] ;  /* 0x0000d800ff007b82 */ /* 0x000e620000000800 */
[----:B0-----:R-:W-:Y:S01]  /*0050*/  ISETP.NE.AND P0, PT, R13, RZ, PT ;  /* 0x000000ff0d00720c */ /* 0x001fe20003f05270 */
[----:B-1----:R-:W-:-:S05]  /*0060*/  IMAD R9, R0, UR4, R13 ;  /* 0x0000000400097c24 */ /* 0x002fca000f8e020d */
[----:B--2---:R-:W-:-:S13]  /*0070*/  ISETP.GE.OR P0, PT, R9, UR5, !P0 ;  /* 0x0000000509007c0c */ /* 0x004fda000c706670 */
[----:B------:R-:W-:Y:S05]  /*0080*/  @P0 BRA `(.L_x_0) ;  /* 0x00000000004c0947 */ /* 0x000fea0003800000 */
[----:B------:R-:W0:Y:S01]  /*0090*/  LDC.64 R6, c[0x0][0x380] ;  /* 0x0000e000ff067b82 */ /* 0x000e220000000a00 */
[----:B------:R-:W-:-:S07]  /*00a0*/  IMAD.MOV.U32 R0, RZ, RZ, 0x1 ;  /* 0x00000001ff007424 */ /* 0x000fce00078e00ff */
[----:B------:R-:W1:Y:S01]  /*00b0*/  LDC.64 R14, c[0x0][0x358] ;  /* 0x0000d600ff0e7b82 */ /* 0x000e620000000a00 */
[----:B0-----:R-:W-:-:S07]  /*00c0*/  IMAD.WIDE R2, R9, 0x4, R6 ;  /* 0x0000000409027825 */ /* 0x001fce00078e0206 */
.L_x_1:
[C---:B-1----:R-:W-:Y:S01]  /*00d0*/  R2UR UR6, R14.reuse ;  /* 0x000000000e0672ca */ /* 0x042fe200000e0000 */
[----:B------:R-:W-:Y:S01]  /*00e0*/  IMAD.IADD R5, R9, 0x1, -R0 ;  /* 0x0000000109057824 */ /* 0x000fe200078e0a00 */
[----:B------:R-:W-:Y:S02]  /*00f0*/  R2UR UR7, R15 ;  /* 0x000000000f0772ca */ /* 0x000fe400000e0000 */
[----:B------:R-:W-:Y:S01]  /*0100*/  R2UR UR4, R14 ;  /* 0x000000000e0472ca */ /* 0x000fe200000e0000 */
[----:B------:R-:W-:Y:S01]  /*0110*/  IMAD.WIDE R4, R5, 0x4, R6 ;  /* 0x0000000405047825 */ /* 0x000fe200078e0206 */
[----:B------:R-:W-:-:S09]  /*0120*/  R2UR UR5, R15 ;  /* 0x000000000f0572ca */ /* 0x000fd200000e0000 */
[----:B0-----:R-:W2:Y:S04]  /*0130*/  LDG.E R11, desc[UR6][R2.64] ;  /* 0x00000006020b7981 */ /* 0x001ea8000c1e1900 */
[----:B------:R-:W2:Y:S01]  /*0140*/  LDG.E R4, desc[UR4][R4.64] ;  /* 0x0000000404047981 */ /* 0x000ea2000c1e1900 */
[----:B------:R-:W-:-:S05]  /*0150*/  IMAD.SHL.U32 R0, R0, 0x2, RZ ;  /* 0x0000000200007824 */ /* 0x000fca00078e00ff */
[----:B------:R-:W-:Y:S01]  /*0160*/  ISETP.GT.U32.AND P0, PT, R0, R13, PT ;  /* 0x0000000d0000720c */ /* 0x000fe20003f04070 */
[----:B--2---:R-:W-:-:S05]  /*0170*/  IMAD.IADD R11, R4, 0x1, R11 ;  /* 0x00000001040b7824 */ /* 0x004fca00078e020b */
[----:B------:R0:W-:Y:S01]  /*0180*/  STG.E desc[UR4][R2.64], R11 ;  /* 0x0000000b02007986 */ /* 0x0001e2000c101904 */
[----:B------:R-:W-:Y:S05]  /*0190*/  WARPSYNC.ALL ;  /* 0x0000000000007948 */ /* 0x000fea0003800000 */
[----:B------:R-:W-:Y:S06]  /*01a0*/  BAR.SYNC.DEFER_BLOCKING 0x0 ;  /* 0x0000000000007b1d */ /* 0x000fec0000010000 */
[----:B------:R-:W-:Y:S05]  /*01b0*/  @!P0 BRA `(.L_x_1) ;  /* 0xfffffffc00c48947 */ /* 0x000fea000383ffff */
.L_x_0:
[----:B------:R-:W-:Y:S05]  /*01c0*/  WARPSYNC.ALL ;  /* 0x0000000000007948 */ /* 0x000fea0003800000 */
[----:B------:R-:W-:Y:S06]  /*01d0*/  BAR.SYNC.DEFER_BLOCKING 0x0 ;  /* 0x0000000000007b1d */ /* 0x000fec0000010000 */
[----:B------:R-:W-:Y:S05]  /*01e0*/  EXIT ;  /* 0x000000000000794d */ /* 0x000fea0003800000 */
.L_x_2:
[----:B------:R-:W-:-:S00]  /*01f0*/  BRA `(.L_x_2) ;  /* 0xfffffffc00fc7947 */ /* 0x000fc0000383ffff */
[----:B------:R-:W-:-:S00]  /*0200*/  NOP ;  /* 0x0000000000007918 */ /* 0x000fc00000000000 */
[----:B------:R-:W-:-:S00]  /*0210*/  NOP ;  /* 0x0000000000007918 */ /* 0x000fc00000000000 */
[----:B------:R-:W-:-:S00]  /*0220*/  NOP ;  /* 0x0000000000007918 */ /* 0x000fc00000000000 */
[----:B------:R-:W-:-:S00]  /*0230*/  NOP ;  /* 0x0000000000007918 */ /* 0x000fc00000000000 */
[----:B------:R-:W-:-:S00]  /*0240*/  NOP ;  /* 0x0000000000007918 */ /* 0x000fc00000000000 */
[----:B------:R-:W-:-:S00]  /*0250*/  NOP ;  /* 0x0000000000007918 */ /* 0x000fc00000000000 */
[----:B------:R-:W-:-:S00]  /*0260*/  NOP ;  /* 0x0000000000007918 */ /* 0x000fc00000000000 */
[----:B------:R-:W-:-:S00]  /*0270*/  NOP ;  /* 0x0000000000007918 */ /* 0x000fc00000000000 */
.L_x_45:


//--------------------- .text._Z11sharedCountPiS_i --------------------------
	.section	.text._Z11sharedCountPiS_i,"ax",@progbits
	.align	128
        .global         _Z11sharedCountPiS_i
        .type           _Z11sharedCountPiS_i,@function
        .size           _Z11sharedCountPiS_i,(.L_x_46 - _Z11sharedCountPiS_i)
        .other          _Z11sharedCountPiS_i,@"STO_CUDA_ENTRY STV_DEFAULT"
_Z11sharedCountPiS_i:
.text._Z11sharedCountPiS_i:
[----:B------:R-:W-:Y:S01]  /*0000*/  LDC R1, c[0x0][0x37c] ;  /* 0x0000df00ff017b82 */ /* 0x000fe20000000800 */
[----:B------:R-:W0:Y:S07]  /*0010*/  S2R R7, SR_TID.X ;  /* 0x0000000000077919 */ /* 0x000e2e0000002100 */
[----:B------:R-:W0:Y:S01]  /*0020*/  S2UR UR4, SR_CTAID.X ;  /* 0x00000000000479c3 */ /* 0x000e220000002500 */
[----:B------:R-:W1:Y:S07]  /*0030*/  LDCU.64 UR8, c[0x0][0x358] ;  /* 0x00006b00ff0877ac */ /* 0x000e6e0008000a00 */
[----:B------:R-:W0:Y:S08]  /*0040*/  LDC R0, c[0x0][0x360] ;  /* 0x0000d800ff007b82 */ /* 0x000e300000000800 */
[----:B------:R-:W2:Y:S01]  /*0050*/  LDC.64 R2, c[0x0][0x380] ;  /* 0x0000e000ff027b82 */ /* 0x000ea20000000a00 */
[----:B0-----:R-:W-:-:S04]  /*0060*/  IMAD R5, R0, UR4, R7 ;  /* 0x0000000400057c24 */ /* 0x001fc8000f8e0207 */
[----:B--2---:R-:W-:-:S05]  /*0070*/  IMAD.WIDE R2, R5, 0x4, R2 ;  /* 0x0000000405027825 */ /* 0x004fca00078e0202 */
[----:B-1----:R-:W2:Y:S01]  /*0080*/  LDG.E R0, desc[UR8][R2.64] ;  /* 0x0000000802007981 */ /* 0x002ea2000c1e1900 */
[----:B------:R-:W0:Y:S01]  /*0090*/  S2UR UR5, SR_CgaCtaId ;  /* 0x00000000000579c3 */ /* 0x000e220000008800 */
[----:B------:R-:W-:Y:S01]  /*00a0*/  UMOV UR4, 0x400 ;  /* 0x0000040000047882 */ /* 0x000fe20000000000 */
[----:B------:R-:W-:Y:S01]  /*00b0*/  BSSY.RECONVERGENT B0, `(.L_x_3) ;  /* 0x000007b000007945 */ /* 0x000fe20003800200 */
[----:B0-----:R-:W-:Y:S01]  /*00c0*/  ULEA UR4, UR5, UR4, 0x18 ;  /* 0x0000000405047291 */ /* 0x001fe2000f8ec0ff */
[----:B------:R-:W0:Y:S05]  /*00d0*/  LDCU UR5, c[0x0][0x390] ;  /* 0x00007200ff0577ac */ /* 0x000e2a0008000800 */
[----:B------:R-:W-:-:S02]  /*00e0*/  LEA R7, R7, UR4, 0x2 ;  /* 0x0000000407077c11 */ /* 0x000fc4000f8e10ff */
[----:B0-----:R-:W-:-:S03]  /*00f0*/  ISETP.GE.AND P0, PT, R5, UR5, PT ;  /* 0x0000000505007c0c */ /* 0x001fc6000bf06270 */
[----:B--2---:R0:W-:Y:S10]  /*0100*/  STS [R7], R0 ;  /* 0x0000000007007388 */ /* 0x0041f40000000800 */
[----:B------:R-:W-:Y:S05]  /*0110*/  @P0 BRA `(.L_x_4) ;  /* 0x0000000400d00947 */ /* 0x000fea0003800000 */
[----:B------:R-:W-:Y:S01]  /*0120*/  ISETP.GT.U32.AND P0, PT, R0, 0x63, PT ;  /* 0x000000630000780c */ /* 0x000fe20003f04070 */
[----:B------:R-:W-:-:S12]  /*0130*/  BSSY.RECONVERGENT B1, `(.L_x_5) ;  /* 0x0000009000017945 */ /* 0x000fd80003800200 */
[----:B------:R-:W-:Y:S05]  /*0140*/  @P0 BRA `(.L_x_6) ;  /* 0x00000000001c0947 */ /* 0x000fea0003800000 */
[----:B------:R-:W1:Y:S01]  /*0150*/  S2R R4, SR_LANEID ;  /* 0x0000000000047919 */ /* 0x000e620000000000 */
[----:B------:R-:W2:Y:S01]  /*0160*/  LDC.64 R2, c[0x0][0x388] ;  /* 0x0000e200ff027b82 */ /* 0x000ea20000000a00 */
[----:B------:R-:W-:Y:S02]  /*0170*/  VOTEU.ANY UR4, UPT, PT ;  /* 0x0000000000047886 */ /* 0x000fe400038e0100 */
[----:B------:R-:W-:Y:S02]  /*0180*/  UFLO.U32 UR5, UR4 ;  /* 0x00000004000572bd */ /* 0x000fe400080e0000 */
[----:B------:R-:W2:Y:S04]  /*0190*/  POPC R5, UR4 ;  /* 0x0000000400057d09 */ /* 0x000ea80008000000 */
[----:B-1----:R-:W-:-:S13]  /*01a0*/  ISETP.EQ.U32.AND P0, PT, R4, UR5, PT ;  /* 0x0000000504007c0c */ /* 0x002fda000bf02070 */
[----:B--2---:R1:W-:Y:S02]  /*01b0*/  @P0 REDG.E.ADD.STRONG.GPU desc[UR8][R2.64], R5 ;  /* 0x000000050200098e */ /* 0x0043e4000c12e108 */
.L_x_6:
[----:B------:R-:W-:Y:S05]  /*01c0*/  BSYNC.RECONVERGENT B1 ;  /* 0x0000000000017941 */ /* 0x000fea0003800200 */
.L_x_5:
[----:B------:R-:W2:Y:S01]  /*01d0*/  LDCU.64 UR6, c[0x0][0x388] ;  /* 0x00007100ff0677ac */ /* 0x000ea20008000a00 */
[C---:B-1----:R-:W-:Y:S01]  /*01e0*/  VIADD R2, R0.reuse, 0xffffff9c ;  /* 0xffffff9c00027836 */ /* 0x042fe20000000000 */
[----:B------:R-:W-:Y:S01]  /*01f0*/  BSSY.RECONVERGENT B1, `(.L_x_7) ;  /* 0x000001d000017945 */ /* 0x000fe20003800200 */
[----:B------:R-:W-:Y:S01]  /*0200*/  VIADD R3, R0, 0xffffff38 ;  /* 0xffffff3800037836 */ /* 0x000fe20000000000 */
[----:B------:R-:W-:Y:S01]  /*0210*/  UMOV UR4, 0x4 ;  /* 0x0000000400047882 */ /* 0x000fe20000000000 */
[----:B------:R-:W-:Y:S01]  /*0220*/  UMOV UR5, 0x0 ;  /* 0x0000000000057882 */ /* 0x000fe20000000000 */
[----:B------:R-:W-:Y:S01]  /*0230*/  ISETP.GT.U32.AND P0, PT, R2, 0x63, PT ;  /* 0x000000630200780c */ /* 0x000fe20003f04070 */
[C---:B------:R-:W-:Y:S01]  /*0240*/  VIADD R4, R0.reuse, 0xfffffed4 ;  /* 0xfffffed400047836 */ /* 0x040fe20000000000 */
[----:B------:R-:W-:Y:S01]  /*0250*/  ISETP.GT.U32.AND P6, PT, R3, 0x63, PT ;  /* 0x000000630300780c */ /* 0x000fe20003fc4070 */
[C---:B------:R-:W-:Y:S02]  /*0260*/  VIADD R3, R0.reuse, 0xfffffe0c ;  /* 0xfffffe0c00037836 */ /* 0x040fe40000000000 */
[----:B------:R-:W-:Y:S01]  /*0270*/  VIADD R2, R0, 0xfffffe70 ;  /* 0xfffffe7000027836 */ /* 0x000fe20000000000 */
[----:B------:R-:W-:Y:S01]  /*0280*/  ISETP.GT.U32.AND P5, PT, R4, 0x63, PT ;  /* 0x000000630400780c */ /* 0x000fe20003fa4070 */
[C---:B------:R-:W-:Y:S01]  /*0290*/  VIADD R4, R0.reuse, 0xfffffda8 ;  /* 0xfffffda800047836 */ /* 0x040fe20000000000 */
[----:B------:R-:W-:Y:S01]  /*02a0*/  ISETP.GT.U32.AND P3, PT, R3, 0x63, PT ;  /* 0x000000630300780c */ /* 0x000fe20003f64070 */
[----:B------:R-:W-:Y:S01]  /*02b0*/  VIADD R5, R0, 0xfffffd44 ;  /* 0xfffffd4400057836 */ /* 0x000fe20000000000 */
[----:B------:R-:W-:Y:S01]  /*02c0*/  ISETP.GT.U32.AND P4, PT, R2, 0x63, PT ;  /* 0x000000630200780c */ /* 0x000fe20003f84070 */
[----:B--2---:R-:W-:Y:S01]  /*02d0*/  UIMAD.WIDE.U32 UR4, UR6, 0x1, UR4 ;  /* 0x00000001060478a5 */ /* 0x004fe2000f8e0004 */
[----:B------:R-:W-:Y:S01]  /*02e0*/  ISETP.GT.U32.AND P2, PT, R4, 0x63, PT ;  /* 0x000000630400780c */ /* 0x000fe20003f44070 */
[----:B------:R-:W-:Y:S01]  /*02f0*/  VIADD R4, R0, 0xfffffce0 ;  /* 0xfffffce000047836 */ /* 0x000fe20000000000 */
[----:B------:R-:W-:Y:S01]  /*0300*/  ISETP.GT.U32.AND P1, PT, R5, 0x63, PT ;  /* 0x000000630500780c */ /* 0x000fe20003f24070 */
[----:B------:R-:W-:-:S02]  /*0310*/  UIADD3 UR6, UPT, UPT, UR5, UR7, URZ ;  /* 0x0000000705067290 */ /* 0x000fc4000fffe0ff */
[----:B------:R-:W-:Y:S02]  /*0320*/  IMAD.U32 R3, RZ, RZ, UR5 ;  /* 0x00000005ff037e24 */ /* 0x000fe4000f8e00ff */
[----:B------:R-:W-:Y:S02]  /*0330*/  IMAD.U32 R2, RZ, RZ, UR4 ;  /* 0x00000004ff027e24 */ /* 0x000fe4000f8e00ff */
[----:B------:R-:W-:Y:S01]  /*0340*/  IMAD.U32 R3, RZ, RZ, UR6 ;  /* 0x00000006ff037e24 */ /* 0x000fe2000f8e00ff */
[----:B------:R-:W-:Y:S06]  /*0350*/  @P0 BRA `(.L_x_8) ;  /* 0x0000000000180947 */ /* 0x000fec0003800000 */
[----:B------:R-:W1:Y:S01]  /*0360*/  S2R R6, SR_LANEID ;  /* 0x0000000000067919 */ /* 0x000e620000000000 */
[----:B------:R-:W-:Y:S02]  /*0370*/  VOTEU.ANY UR4, UPT, PT ;  /* 0x0000000000047886 */ /* 0x000fe400038e0100 */
[----:B------:R-:W-:Y:S02]  /*0380*/  UFLO.U32 UR5, UR4 ;  /* 0x00000004000572bd */ /* 0x000fe400080e0000 */
[----:B------:R-:W2:Y:S04]  /*0390*/  POPC R5, UR4 ;  /* 0x0000000400057d09 */ /* 0x000ea80008000000 */
[----:B-1----:R-:W-:-:S13]  /*03a0*/  ISETP.EQ.U32.AND P0, PT, R6, UR5, PT ;  /* 0x0000000506007c0c */ /* 0x002fda000bf02070 */
[----:B--2---:R1:W-:Y:S02]  /*03b0*/  @P0 REDG.E.ADD.STRONG.GPU desc[UR8][R2.64], R5 ;  /* 0x000000050200098e */ /* 0x0043e4000c12e108 */
.L_x_8:
[----:B------:R-:W-:Y:S05]  /*03c0*/  BSYNC.RECONVERGENT B1 ;  /* 0x0000000000017941 */ /* 0x000fea0003800200 */
.L_x_7:
[----:B------:R-:W-:Y:S01]  /*03d0*/  BSSY.RECONVERGENT B1, `(.L_x_9) ;  /* 0x000000a000017945 */ /* 0x000fe20003800200 */
[----:B------:R-:W-:Y:S01]  /*03e0*/  ISETP.GT.U32.AND P0, PT, R4, 0x63, PT ;  /* 0x000000630400780c */ /* 0x000fe20003f04070 */
[----:B0-----:R-:W-:Y:S02]  /*03f0*/  VIADD R0, R0, 0xfffffc7c ;  /* 0xfffffc7c00007836 */ /* 0x001fe40000000000 */
[----:B------:R-:W-:Y:S10]  /*0400*/  @P6 BRA `(.L_x_10) ;  /* 0x0000000000186947 */ /* 0x000ff40003800000 */
[----:B------:R-:W0:Y:S01]  /*0410*/  S2R R4, SR_LANEID ;  /* 0x0000000000047919 */ /* 0x000e220000000000 */
[----:B------:R-:W-:Y:S02]  /*0420*/  VOTEU.ANY UR4, UPT, PT ;  /* 0x0000000000047886 */ /* 0x000fe400038e0100 */
[----:B------:R-:W-:Y:S02]  /*0430*/  UFLO.U32 UR5, UR4 ;  /* 0x00000004000572bd */ /* 0x000fe400080e0000 */
[----:B-1----:R-:W1:Y:S04]  /*0440*/  POPC R5, UR4 ;  /* 0x0000000400057d09 */ /* 0x002e680008000000 */
[----:B0-----:R-:W-:-:S13]  /*0450*/  ISETP.EQ.U32.AND P6, PT, R4, UR5, PT ;  /* 0x0000000504007c0c */ /* 0x001fda000bfc2070 */
[----:B-1----:R0:W-:Y:S02]  /*0460*/  @P6 REDG.E.ADD.STRONG.GPU desc[UR8][R2.64+0x4], R5 ;  /* 0x000004050200698e */ /* 0x0021e4000c12e108 */
.L_x_10:
[----:B------:R-:W-:Y:S05]  /*0470*/  BSYNC.RECONVERGENT B1 ;  /* 0x0000000000017941 */ /* 0x000fea0003800200 */
.L_x_9:
[----:B------:R-:W-:Y:S01]  /*0480*/  BSSY.RECONVERGENT B1, `(.L_x_11) ;  /* 0x0000009000017945 */ /* 0x000fe20003800200 */
[----:B------:R-:W-:-:S03]  /*0490*/  ISETP.GT.U32.AND P6, PT, R0, 0x63, PT ;  /* 0x000000630000780c */ /* 0x000fc60003fc4070 */
[----:B------:R-:W-:Y:S10]  /*04a0*/  @P5 BRA `(.L_x_12) ;  /* 0x0000000000185947 */ /* 0x000ff40003800000 */
[----:B------:R-:W2:Y:S01]  /*04b0*/  S2R R0, SR_LANEID ;  /* 0x0000000000007919 */ /* 0x000ea20000000000 */
[----:B------:R-:W-:Y:S02]  /*04c0*/  VOTEU.ANY UR4, UPT, PT ;  /* 0x0000000000047886 */ /* 0x000fe400038e0100 */
[----:B------:R-:W-:Y:S02]  /*04d0*/  UFLO.U32 UR5, UR4 ;  /* 0x00000004000572bd */ /* 0x000fe400080e0000 */
[----:B01----:R-:W0:Y:S04]  /*04e0*/  POPC R5, UR4 ;  /* 0x0000000400057d09 */ /* 0x003e280008000000 */
[----:B--2---:R-:W-:-:S13]  /*04f0*/  ISETP.EQ.U32.AND P5, PT, R0, UR5, PT ;  /* 0x0000000500007c0c */ /* 0x004fda000bfa2070 */
[----:B0-----:R2:W-:Y:S02]  /*0500*/  @P5 REDG.E.ADD.STRONG.GPU desc[UR8][R2.64+0x8], R5 ;  /* 0x000008050200598e */ /* 0x0015e4000c12e108 */
.L_x_12:
[----:B------:R-:W-:Y:S05]  /*0510*/  BSYNC.RECONVERGENT B1 ;  /* 0x0000000000017941 */ /* 0x000fea0003800200 */
.L_x_11:
[----:B------:R-:W-:Y:S04]  /*0520*/  BSSY.RECONVERGENT B1, `(.L_x_13) ;  /* 0x0000008000017945 */ /* 0x000fe80003800200 */
[----:B------:R-:W-:Y:S05]  /*0530*/  @P4 BRA `(.L_x_14) ;  /* 0x0000000000184947 */ /* 0x000fea0003800000 */
[----:B------:R-:W3:Y:S01]  /*0540*/  S2R R0, SR_LANEID ;  /* 0x0000000000007919 */ /* 0x000ee20000000000 */
[----:B------:R-:W-:Y:S02]  /*0550*/  VOTEU.ANY UR4, UPT, PT ;  /* 0x0000000000047886 */ /* 0x000fe400038e0100 */
[----:B------:R-:W-:Y:S02]  /*0560*/  UFLO.U32 UR5, UR4 ;  /* 0x00000004000572bd */ /* 0x000fe400080e0000 */
[----:B012---:R-:W0:Y:S04]  /*0570*/  POPC R5, UR4 ;  /* 0x0000000400057d09 */ /* 0x007e280008000000 */
[----:B---3--:R-:W-:-:S13]  /*0580*/  ISETP.EQ.U32.AND P4, PT, R0, UR5, PT ;  /* 0x0000000500007c0c */ /* 0x008fda000bf82070 */
[----:B0-----:R3:W-:Y:S02]  /*0590*/  @P4 REDG.E.ADD.STRONG.GPU desc[UR8][R2.64+0xc], R5 ;  /* 0x00000c050200498e */ /* 0x0017e4000c12e108 */
.L_x_14:
[----:B------:R-:W-:Y:S05]  /*05a0*/  BSYNC.RECONVERGENT B1 ;  /* 0x0000000000017941 */ /* 0x000fea0003800200 */
.L_x_13:
[----:B------:R-:W-:Y:S04]  /*05b0*/  BSSY.RECONVERGENT B1, `(.L_x_15) ;  /* 0x0000008000017945 */ /* 0x000fe80003800200 */
[----:B------:R-:W-:Y:S05]  /*05c0*/  @P3 BRA `(.L_x_16) ;  /* 0x0000000000183947 */ /* 0x000fea0003800000 */
[----:B------:R-:W4:Y:S01]  /*05d0*/  S2R R0, SR_LANEID ;  /* 0x0000000000007919 */ /* 0x000f220000000000 */
[----:B------:R-:W-:Y:S02]  /*05e0*/  VOTEU.ANY UR4, UPT, PT ;  /* 0x0000000000047886 */ /* 0x000fe400038e0100 */
[----:B------:R-:W-:Y:S02]  /*05f0*/  UFLO.U32 UR5, UR4 ;  /* 0x00000004000572bd */ /* 0x000fe400080e0000 */
[----:B0123--:R-:W0:Y:S04]  /*0600*/  POPC R5, UR4 ;  /* 0x0000000400057d09 */ /* 0x00fe280008000000 */
[----:B----4-:R-:W-:-:S13]  /*0610*/  ISETP.EQ.U32.AND P3, PT, R0, UR5, PT ;  /* 0x0000000500007c0c */ /* 0x010fda000bf62070 */
[----:B0-----:R4:W-:Y:S02]  /*0620*/  @P3 REDG.E.ADD.STRONG.GPU desc[UR8][R2.64+0x10], R5 ;  /* 0x000010050200398e */ /* 0x0019e4000c12e108 */
.L_x_16:
[----:B------:R-:W-:Y:S05]  /*0630*/  BSYNC.RECONVERGENT B1 ;  /* 0x0000000000017941 */ /* 0x000fea0003800200 */
.L_x_15:
[----:B------:R-:W-:Y:S04]  /*0640*/  BSSY.RECONVERGENT B1, `(.L_x_17) ;  /* 0x0000008000017945 */ /* 0x000fe80003800200 */
[----:B------:R-:W-:Y:S05]  /*0650*/  @P2 BRA `(.L_x_18) ;  /* 0x0000000000182947 */ /* 0x000fea0003800000 */
[----:B------:R-:W5:Y:S01]  /*0660*/  S2R R0, SR_LANEID ;  /* 0x0000000000007919 */ /* 0x000f620000000000 */
[----:B------:R-:W-:Y:S02]  /*0670*/  VOTEU.ANY UR4, UPT, PT ;  /* 0x0000000000047886 */ /* 0x000fe400038e0100 */
[----:B------:R-:W-:Y:S02]  /*0680*/  UFLO.U32 UR5, UR4 ;  /* 0x00000004000572bd */ /* 0x000fe400080e0000 */
[----:B01234-:R-:W0:Y:S04]  /*0690*/  POPC R5, UR4 ;  /* 0x0000000400057d09 */ /* 0x01fe280008000000 */
[----:B-----5:R-:W-:-:S13]  /*06a0*/  ISETP.EQ.U32.AND P2, PT, R0, UR5, PT ;  /* 0x0000000500007c0c */ /* 0x020fda000bf42070 */
[----:B0-----:R0:W-:Y:S02]  /*06b0*/  @P2 REDG.E.ADD.STRONG.GPU desc[UR8][R2.64+0x14], R5 ;  /* 0x000014050200298e */ /* 0x0011e4000c12e108 */
.L_x_18:
[----:B------:R-:W-:Y:S05]  /*06c0*/  BSYNC.RECONVERGENT B1 ;  /* 0x0000000000017941 */ /* 0x000fea0003800200 */
.L_x_17:
        /* <DEDUP_REMOVED lines=8> */
.L_x_20:
[----:B------:R-:W-:Y:S05]  /*0750*/  BSYNC.RECONVERGENT B1 ;  /* 0x0000000000017941 */ /* 0x000fea0003800200 */
.L_x_19:
        /* <DEDUP_REMOVED lines=8> */
.L_x_22:
[----:B------:R-:W-:Y:S05]  /*07e0*/  BSYNC.RECONVERGENT B1 ;  /* 0x0000000000017941 */ /* 0x000fea0003800200 */
.L_x_21:
[----:B------:R-:W-:Y:S05]  /*07f0*/  @P6 BRA `(.L_x_4) ;  /* 0x0000000000186947 */ /* 0x000fea0003800000 */
[----:B------:R-:W5:Y:S01]  /*0800*/  S2R R0, SR_LANEID ;  /* 0x0000000000007919 */ /* 0x000f620000000000 */
[----:B------:R-:W-:Y:S02]  /*0810*/  VOTEU.ANY UR4, UPT, PT ;  /* 0x0000000000047886 */ /* 0x000fe400038e0100 */
[----:B------:R-:W-:Y:S02]  /*0820*/  UFLO.U32 UR5, UR4 ;  /* 0x00000004000572bd */ /* 0x000fe400080e0000 */
[----:B01234-:R-:W0:Y:S04]  /*0830*/  POPC R5, UR4 ;  /* 0x0000000400057d09 */ /* 0x01fe280008000000 */
[----:B-----5:R-:W-:-:S13]  /*0840*/  ISETP.EQ.U32.AND P0, PT, R0, UR5, PT ;  /* 0x0000000500007c0c */ /* 0x020fda000bf02070 */
[----:B0-----:R0:W-:Y:S02]  /*0850*/  @P0 REDG.E.ADD.STRONG.GPU desc[UR8][R2.64+0x20], R5 ;  /* 0x000020050200098e */ /* 0x0011e4000c12e108 */
.L_x_4:
[----:B------:R-:W-:Y:S05]  /*0860*/  BSYNC.RECONVERGENT B0 ;  /* 0x0000000000007941 */ /* 0x000fea0003800200 */
.L_x_3:
[----:B------:R-:W-:Y:S06]  /*0870*/  BAR.SYNC.DEFER_BLOCKING 0x0 ;  /* 0x0000000000007b1d */ /* 0x000fec0000010000 */
[----:B------:R-:W-:Y:S05]  /*0880*/  EXIT ;  /* 0x000000000000794d */ /* 0x000fea0003800000 */
.L_x_23:
        /* <DEDUP_REMOVED lines=15> */
.L_x_46:


//--------------------- .text._Z25unique_idx_calc_threadIdxPiS_i --------------------------
	.section	.text._Z25unique_idx_calc_threadIdxPiS_i,"ax",@progbits
	.align	128
        .global         _Z25unique_idx_calc_threadIdxPiS_i
        .type           _Z25unique_idx_calc_threadIdxPiS_i,@function
        .size           _Z25unique_idx_calc_threadIdxPiS_i,(.L_x_47 - _Z25unique_idx_calc_threadIdxPiS_i)
        .other          _Z25unique_idx_calc_threadIdxPiS_i,@"STO_CUDA_ENTRY STV_DEFAULT"
_Z25unique_idx_calc_threadIdxPiS_i:
.text._Z25unique_idx_calc_threadIdxPiS_i:
[----:B------:R-:W-:Y:S01]  /*0000*/  LDC R1, c[0x0][0x37c] ;  /* 0x0000df00ff017b82 */ /* 0x000fe20000000800 */
[----:B------:R-:W0:Y:S07]  /*0010*/  S2R R5, SR_TID.X ;  /* 0x0000000000057919 */ /* 0x000e2e0000002100 */
[----:B------:R-:W0:Y:S01]  /*0020*/  S2UR UR4, SR_CTAID.X ;  /* 0x00000000000479c3 */ /* 0x000e220000002500 */
[----:B------:R-:W1:Y:S01]  /*0030*/  LDCU UR5, c[0x0][0x390] ;  /* 0x00007200ff0577ac */ /* 0x000e620008000800 */
[----:B------:R-:W-:Y:S06]  /*0040*/  BSSY.RECONVERGENT B0, `(.L_x_24) ;  /* 0x00000ae000007945 */ /* 0x000fec0003800200 */
[----:B------:R-:W0:Y:S02]  /*0050*/  LDC R0, c[0x0][0x360] ;  /* 0x0000d800ff007b82 */ /* 0x000e240000000800 */
[----:B0-----:R-:W-:-:S05]  /*0060*/  IMAD R5, R0, UR4, R5 ;  /* 0x0000000400057c24 */ /* 0x001fca000f8e0205 */
[----:B-1----:R-:W-:-:S13]  /*0070*/  ISETP.GE.AND P0, PT, R5, UR5, PT ;  /* 0x0000000505007c0c */ /* 0x002fda000bf06270 */
[----:B------:R-:W-:Y:S05]  /*0080*/  @P0 BRA `(.L_x_25) ;  /* 0x0000000800a40947 */ /* 0x000fea0003800000 */
[----:B------:R-:W0:Y:S08]  /*0090*/  LDC.64 R8, c[0x0][0x358] ;  /* 0x0000d600ff087b82 */ /* 0x000e300000000a00 */
[----:B------:R-:W1:Y:S01]  /*00a0*/  LDC.64 R2, c[0x0][0x380] ;  /* 0x0000e000ff027b82 */ /* 0x000e620000000a00 */
[----:B0-----:R-:W-:Y:S02]  /*00b0*/  R2UR UR4, R8 ;  /* 0x00000000080472ca */ /* 0x001fe400000e0000 */
[----:B------:R-:W-:Y:S01]  /*00c0*/  R2UR UR5, R9 ;  /* 0x00000000090572ca */ /* 0x000fe200000e0000 */
[----:B-1----:R-:W-:-:S12]  /*00d0*/  IMAD.WIDE R2, R5, 0x4, R2 ;  /* 0x0000000405027825 */ /* 0x002fd800078e0202 */
[----:B------:R-:W2:Y:S01]  /*00e0*/  LDG.E R0, desc[UR4][R2.64] ;  /* 0x0000000402007981 */ /* 0x000ea2000c1e1900 */
[----:B------:R-:W-:Y:S01]  /*00f0*/  BSSY.RECONVERGENT B1, `(.L_x_26) ;  /* 0x000000f000017945 */ /* 0x000fe20003800200 */
[----:B--2---:R-:W-:-:S13]  /*0100*/  ISETP.GT.U32.AND P0, PT, R0, 0x63, PT ;  /* 0x000000630000780c */ /* 0x004fda0003f04070 */
[----:B------:R-:W-:Y:S05]  /*0110*/  @P0 BRA `(.L_x_27) ;  /* 0x0000000000300947 */ /* 0x000fea0003800000 */
[----:B------:R-:W0:Y:S01]  /*0120*/  S2R R0, SR_LANEID ;  /* 0x0000000000007919 */ /* 0x000e220000000000 */
[----:B------:R-:W-:Y:S01]  /*0130*/  VOTEU.ANY UR4, UPT, PT ;  /* 0x0000000000047886 */ /* 0x000fe200038e0100 */
[----:B------:R-:W1:Y:S01]  /*0140*/  LDC.64 R4, c[0x0][0x388] ;  /* 0x0000e200ff047b82 */ /* 0x000e620000000a00 */
[----:B------:R-:W-:Y:S02]  /*0150*/  UFLO.U32 UR5, UR4 ;  /* 0x00000004000572bd */ /* 0x000fe400080e0000 */
[----:B------:R-:W1:Y:S01]  /*0160*/  POPC R7, UR4 ;  /* 0x0000000400077d09 */ /* 0x000e620008000000 */
[----:B------:R-:W-:Y:S02]  /*0170*/  R2UR UR6, R8 ;  /* 0x00000000080672ca */ /* 0x000fe400000e0000 */
[----:B------:R-:W-:Y:S02]  /*0180*/  R2UR UR7, R9 ;  /* 0x00000000090772ca */ /* 0x000fe400000e0000 */
[----:B0-----:R-:W-:-:S13]  /*0190*/  ISETP.EQ.U32.AND P0, PT, R0, UR5, PT ;  /* 0x0000000500007c0c */ /* 0x001fda000bf02070 */
[----:B------:R-:W-:Y:S02]  /*01a0*/  @P0 R2UR UR4, R8 ;  /* 0x00000000080402ca */ /* 0x000fe400000e0000 */
[----:B------:R-:W-:-:S13]  /*01b0*/  @P0 R2UR UR5, R9 ;  /* 0x00000000090502ca */ /* 0x000fda00000e0000 */
[----:B-1----:R0:W-:Y:S04]  /*01c0*/  @P0 REDG.E.ADD.STRONG.GPU desc[UR4][R4.64], R7 ;  /* 0x000000070400098e */ /* 0x0021e8000c12e104 */
[----:B------:R0:W5:Y:S02]  /*01d0*/  LDG.E R0, desc[UR6][R2.64] ;  /* 0x0000000602007981 */ /* 0x000164000c1e1900 */
.L_x_27:
[----:B------:R-:W-:Y:S05]  /*01e0*/  BSYNC.RECONVERGENT B1 ;  /* 0x0000000000017941 */ /* 0x000fea0003800200 */
.L_x_26:
[----:B------:R-:W1:Y:S01]  /*01f0*/  LDCU.64 UR6, c[0x0][0x388] ;  /* 0x00007100ff0677ac */ /* 0x000e620008000a00 */
[----:B0----5:R-:W-:Y:S01]  /*0200*/  VIADD R4, R0, 0xffffff9c ;  /* 0xffffff9c00047836 */ /* 0x021fe20000000000 */
[----:B------:R-:W-:Y:S01]  /*0210*/  BSSY.RECONVERGENT B1, `(.L_x_28) ;  /* 0x0000015000017945 */ /* 0x000fe20003800200 */
[----:B------:R-:W-:Y:S01]  /*0220*/  UMOV UR4, 0x4 ;  /* 0x0000000400047882 */ /* 0x000fe20000000000 */
[----:B------:R-:W-:Y:S02]  /*0230*/  UMOV UR5, 0x0 ;  /* 0x0000000000057882 */ /* 0x000fe40000000000 */
[----:B------:R-:W-:Y:S01]  /*0240*/  ISETP.GT.U32.AND P0, PT, R4, 0x63, PT ;  /* 0x000000630400780c */ /* 0x000fe20003f04070 */
[----:B-1----:R-:W-:-:S04]  /*0250*/  UIMAD.WIDE.U32 UR4, UR6, 0x1, UR4 ;  /* 0x00000001060478a5 */ /* 0x002fc8000f8e0004 */
[----:B------:R-:W-:Y:S02]  /*0260*/  UIADD3 UR6, UPT, UPT, UR5, UR7, URZ ;  /* 0x0000000705067290 */ /* 0x000fe4000fffe0ff */
[----:B------:R-:W-:Y:S02]  /*0270*/  IMAD.U32 R5, RZ, RZ, UR5 ;  /* 0x00000005ff057e24 */ /* 0x000fe4000f8e00ff */
[----:B------:R-:W-:Y:S02]  /*0280*/  IMAD.U32 R4, RZ, RZ, UR4 ;  /* 0x00000004ff047e24 */ /* 0x000fe4000f8e00ff */
[----:B------:R-:W-:Y:S02]  /*0290*/  IMAD.U32 R5, RZ, RZ, UR6 ;  /* 0x00000006ff057e24 */ /* 0x000fe4000f8e00ff */
[----:B------:R-:W-:Y:S05]  /*02a0*/  @P0 BRA `(.L_x_29) ;  /* 0x00000000002c0947 */ /* 0x000fea0003800000 */
[----:B------:R-:W0:Y:S01]  /*02b0*/  S2R R0, SR_LANEID ;  /* 0x0000000000007919 */ /* 0x000e220000000000 */
[----:B------:R-:W-:Y:S01]  /*02c0*/  VOTEU.ANY UR4, UPT, PT ;  /* 0x0000000000047886 */ /* 0x000fe200038e0100 */
[----:B------:R-:W-:Y:S01]  /*02d0*/  R2UR UR6, R8 ;  /* 0x00000000080672ca */ /* 0x000fe200000e0000 */
[----:B------:R-:W-:Y:S02]  /*02e0*/  UFLO.U32 UR5, UR4 ;  /* 0x00000004000572bd */ /* 0x000fe400080e0000 */
[----:B------:R-:W1:Y:S01]  /*02f0*/  POPC R7, UR4 ;  /* 0x0000000400077d09 */ /* 0x000e620008000000 */
[----:B------:R-:W-:-:S03]  /*0300*/  R2UR UR7, R9 ;  /* 0x00000000090772ca */ /* 0x000fc600000e0000 */
[----:B0-----:R-:W-:-:S13]  /*0310*/  ISETP.EQ.U32.AND P0, PT, R0, UR5, PT ;  /* 0x0000000500007c0c */ /* 0x001fda000bf02070 */
[----:B------:R-:W-:Y:S02]  /*0320*/  @P0 R2UR UR4, R8 ;  /* 0x00000000080402ca */ /* 0x000fe400000e0000 */
[----:B------:R-:W-:-:S13]  /*0330*/  @P0 R2UR UR5, R9 ;  /* 0x00000000090502ca */ /* 0x000fda00000e0000 */
[----:B-1----:R0:W-:Y:S04]  /*0340*/  @P0 REDG.E.ADD.STRONG.GPU desc[UR4][R4.64], R7 ;  /* 0x000000070400098e */ /* 0x0021e8000c12e104 */
[----:B------:R0:W5:Y:S02]  /*0350*/  LDG.E R0, desc[UR6][R2.64] ;  /* 0x0000000602007981 */ /* 0x000164000c1e1900 */
.L_x_29:
[----:B------:R-:W-:Y:S05]  /*0360*/  BSYNC.RECONVERGENT B1 ;  /* 0x0000000000017941 */ /* 0x000fea0003800200 */
.L_x_28:
[----:B-----5:R-:W-:Y:S01]  /*0370*/  VIADD R6, R0, 0xffffff38 ;  /* 0xffffff3800067836 */ /* 0x020fe20000000000 */
[----:B------:R-:W-:Y:S04]  /*0380*/  BSSY.RECONVERGENT B1, `(.L_x_30) ;  /* 0x000000e000017945 */ /* 0x000fe80003800200 */
[----:B------:R-:W-:-:S13]  /*0390*/  ISETP.GT.U32.AND P0, PT, R6, 0x63, PT ;  /* 0x000000630600780c */ /* 0x000fda0003f04070 */
[----:B------:R-:W-:Y:S05]  /*03a0*/  @P0 BRA `(.L_x_31) ;  /* 0x00000000002c0947 */ /* 0x000fea0003800000 */
[----:B------:R-:W1:Y:S01]  /*03b0*/  S2R R0, SR_LANEID ;  /* 0x0000000000007919 */ /* 0x000e620000000000 */
[----:B------:R-:W-:Y:S01]  /*03c0*/  VOTEU.ANY UR4, UPT, PT ;  /* 0x0000000000047886 */ /* 0x000fe200038e0100 */
[----:B------:R-:W-:Y:S01]  /*03d0*/  R2UR UR6, R8 ;  /* 0x00000000080672ca */ /* 0x000fe200000e0000 */
[----:B------:R-:W-:Y:S02]  /*03e0*/  UFLO.U32 UR5, UR4 ;  /* 0x00000004000572bd */ /* 0x000fe400080e0000 */
[----:B0-----:R-:W0:Y:S01]  /*03f0*/  POPC R7, UR4 ;  /* 0x0000000400077d09 */ /* 0x001e220008000000 */
[----:B------:R-:W-:-:S03]  /*0400*/  R2UR UR7, R9 ;  /* 0x00000000090772ca */ /* 0x000fc600000e0000 */
[----:B-1----:R-:W-:-:S13]  /*0410*/  ISETP.EQ.U32.AND P0, PT, R0, UR5, PT ;  /* 0x0000000500007c0c */ /* 0x002fda000bf02070 */
[----:B------:R-:W-:Y:S02]  /*0420*/  @P0 R2UR UR4, R8 ;  /* 0x00000000080402ca */ /* 0x000fe400000e0000 */
[----:B------:R-:W-:-:S13]  /*0430*/  @P0 R2UR UR5, R9 ;  /* 0x00000000090502ca */ /* 0x000fda00000e0000 */
[----:B0-----:R1:W-:Y:S04]  /*0440*/  @P0 REDG.E.ADD.STRONG.GPU desc[UR4][R4.64+0x4], R7 ;  /* 0x000004070400098e */ /* 0x0013e8000c12e104 */
[----:B------:R1:W5:Y:S02]  /*0450*/  LDG.E R0, desc[UR6][R2.64] ;  /* 0x0000000602007981 */ /* 0x000364000c1e1900 */
.L_x_31:
[----:B------:R-:W-:Y:S05]  /*0460*/  BSYNC.RECONVERGENT B1 ;  /* 0x0000000000017941 */ /* 0x000fea0003800200 */
.L_x_30:
[----:B-----5:R-:W-:Y:S01]  /*0470*/  VIADD R6, R0, 0xfffffed4 ;  /* 0xfffffed400067836 */ /* 0x020fe20000000000 */
[----:B------:R-:W-:Y:S04]  /*0480*/  BSSY.RECONVERGENT B1, `(.L_x_32) ;  /* 0x000000e000017945 */ /* 0x000fe80003800200 */
[----:B------:R-:W-:-:S13]  /*0490*/  ISETP.GT.U32.AND P0, PT, R6, 0x63, PT ;  /* 0x000000630600780c */ /* 0x000fda0003f04070 */
[----:B------:R-:W-:Y:S05]  /*04a0*/  @P0 BRA `(.L_x_33) ;  /* 0x00000000002c0947 */ /* 0x000fea0003800000 */
[----:B------:R-:W2:Y:S01]  /*04b0*/  S2R R0, SR_LANEID ;  /* 0x0000000000007919 */ /* 0x000ea20000000000 */
[----:B------:R-:W-:Y:S01]  /*04c0*/  VOTEU.ANY UR4, UPT, PT ;  /* 0x0000000000047886 */ /* 0x000fe200038e0100 */
[----:B------:R-:W-:Y:S01]  /*04d0*/  R2UR UR6, R8 ;  /* 0x00000000080672ca */ /* 0x000fe200000e0000 */
[----:B------:R-:W-:Y:S02]  /*04e0*/  UFLO.U32 UR5, UR4 ;  /* 0x00000004000572bd */ /* 0x000fe400080e0000 */
[----:B01----:R-:W0:Y:S01]  /*04f0*/  POPC R7, UR4 ;  /* 0x0000000400077d09 */ /* 0x003e220008000000 */
[----:B------:R-:W-:-:S03]  /*0500*/  R2UR UR7, R9 ;  /* 0x00000000090772ca */ /* 0x000fc600000e0000 */
[----:B--2---:R-:W-:-:S13]  /*0510*/  ISETP.EQ.U32.AND P0, PT, R0, UR5, PT ;  /* 0x0000000500007c0c */ /* 0x004fda000bf02070 */
[----:B------:R-:W-:Y:S02]  /*0520*/  @P0 R2UR UR4, R8 ;  /* 0x00000000080402ca */ /* 0x000fe400000e0000 */
[----:B------:R-:W-:-:S13]  /*0530*/  @P0 R2UR UR5, R9 ;  /* 0x00000000090502ca */ /* 0x000fda00000e0000 */
[----:B0-----:R2:W-:Y:S04]  /*0540*/  @P0 REDG.E.ADD.STRONG.GPU desc[UR4][R4.64+0x8], R7 ;  /* 0x000008070400098e */ /* 0x0015e8000c12e104 */
[----:B------:R2:W5:Y:S02]  /*0550*/  LDG.E R0, desc[UR6][R2.64] ;  /* 0x0000000602007981 */ /* 0x000564000c1e1900 */
.L_x_33:
[----:B------:R-:W-:Y:S05]  /*0560*/  BSYNC.RECONVERGENT B1 ;  /* 0x0000000000017941 */ /* 0x000fea0003800200 */
.L_x_32:
[----:B-----5:R-:W-:Y:S01]  /*0570*/  VIADD R6, R0, 0xfffffe70 ;  /* 0xfffffe7000067836 */ /* 0x020fe20000000000 */
[----:B------:R-:W-:Y:S04]  /*0580*/  BSSY.RECONVERGENT B1, `(.L_x_34) ;  /* 0x000000e000017945 */ /* 0x000fe80003800200 */
[----:B------:R-:W-:-:S13]  /*0590*/  ISETP.GT.U32.AND P0, PT, R6, 0x63, PT ;  /* 0x000000630600780c */ /* 0x000fda0003f04070 */
[----:B------:R-:W-:Y:S05]  /*05a0*/  @P0 BRA `(.L_x_35) ;  /* 0x00000000002c0947 */ /* 0x000fea0003800000 */
[----:B------:R-:W3:Y:S01]  /*05b0*/  S2R R0, SR_LANEID ;  /* 0x0000000000007919 */ /* 0x000ee20000000000 */
[----:B------:R-:W-:Y:S01]  /*05c0*/  VOTEU.ANY UR4, UPT, PT ;  /* 0x0000000000047886 */ /* 0x000fe200038e0100 */
[----:B------:R-:W-:Y:S01]  /*05d0*/  R2UR UR6, R8 ;  /* 0x00000000080672ca */ /* 0x000fe200000e0000 */
[----:B------:R-:W-:Y:S02]  /*05e0*/  UFLO.U32 UR5, UR4 ;  /* 0x00000004000572bd */ /* 0x000fe400080e0000 */
[----:B012---:R-:W0:Y:S01]  /*05f0*/  POPC R7, UR4 ;  /* 0x0000000400077d09 */ /* 0x007e220008000000 */
[----:B------:R-:W-:-:S03]  /*0600*/  R2UR UR7, R9 ;  /* 0x00000000090772ca */ /* 0x000fc600000e0000 */
[----:B---3--:R-:W-:-:S13]  /*0610*/  ISETP.EQ.U32.AND P0, PT, R0, UR5, PT ;  /* 0x0000000500007c0c */ /* 0x008fda000bf02070 */
[----:B------:R-:W-:Y:S02]  /*0620*/  @P0 R2UR UR4, R8 ;  /* 0x00000000080402ca */ /* 0x000fe400000e0000 */
[----:B------:R-:W-:-:S13]  /*0630*/  @P0 R2UR UR5, R9 ;  /* 0x00000000090502ca */ /* 0x000fda00000e0000 */
[----:B0-----:R3:W-:Y:S04]  /*0640*/  @P0 REDG.E.ADD.STRONG.GPU desc[UR4][R4.64+0xc], R7 ;  /* 0x00000c070400098e */ /* 0x0017e8000c12e104 */
[----:B------:R3:W5:Y:S02]  /*0650*/  LDG.E R0, desc[UR6][R2.64] ;  /* 0x0000000602007981 */ /* 0x000764000c1e1900 */
.L_x_35:
[----:B------:R-:W-:Y:S05]  /*0660*/  BSYNC.RECONVERGENT B1 ;  /* 0x0000000000017941 */ /* 0x000fea0003800200 */
.L_x_34:
[----:B-----5:R-:W-:Y:S01]  /*0670*/  VIADD R6, R0, 0xfffffe0c ;  /* 0xfffffe0c00067836 */ /* 0x020fe20000000000 */
[----:B------:R-:W-:Y:S04]  /*0680*/  BSSY.RECONVERGENT B1, `(.L_x_36) ;  /* 0x000000e000017945 */ /* 0x000fe80003800200 */
[----:B------:R-:W-:-:S13]  /*0690*/  ISETP.GT.U32.AND P0, PT, R6, 0x63, PT ;  /* 0x000000630600780c */ /* 0x000fda0003f04070 */
[----:B------:R-:W-:Y:S05]  /*06a0*/  @P0 BRA `(.L_x_37) ;  /* 0x00000000002c0947 */ /* 0x000fea0003800000 */
[----:B------:R-:W4:Y:S01]  /*06b0*/  S2R R0, SR_LANEID ;  /* 0x0000000000007919 */ /* 0x000f220000000000 */
[----:B------:R-:W-:Y:S01]  /*06c0*/  VOTEU.ANY UR4, UPT, PT ;  /* 0x0000000000047886 */ /* 0x000fe200038e0100 */
[----:B------:R-:W-:Y:S01]  /*06d0*/  R2UR UR6, R8 ;  /* 0x00000000080672ca */ /* 0x000fe200000e0000 */
[----:B------:R-:W-:Y:S02]  /*06e0*/  UFLO.U32 UR5, UR4 ;  /* 0x00000004000572bd */ /* 0x000fe400080e0000 */
[----:B0123--:R-:W0:Y:S01]  /*06f0*/  POPC R7, UR4 ;  /* 0x0000000400077d09 */ /* 0x00fe220008000000 */
[----:B------:R-:W-:-:S03]  /*0700*/  R2UR UR7, R9 ;  /* 0x00000000090772ca */ /* 0x000fc600000e0000 */
[----:B----4-:R-:W-:-:S13]  /*0710*/  ISETP.EQ.U32.AND P0, PT, R0, UR5, PT ;  /* 0x0000000500007c0c */ /* 0x010fda000bf02070 */
[----:B------:R-:W-:Y:S02]  /*0720*/  @P0 R2UR UR4, R8 ;  /* 0x00000000080402ca */ /* 0x000fe400000e0000 */
[----:B------:R-:W-:-:S13]  /*0730*/  @P0 R2UR UR5, R9 ;  /* 0x00000000090502ca */ /* 0x000fda00000e0000 */
[----:B0-----:R4:W-:Y:S04]  /*0740*/  @P0 REDG.E.ADD.STRONG.GPU desc[UR4][R4.64+0x10], R7 ;  /* 0x000010070400098e */ /* 0x0019e8000c12e104 */
[----:B------:R4:W5:Y:S02]  /*0750*/  LDG.E R0, desc[UR6][R2.64] ;  /* 0x0000000602007981 */ /* 0x000964000c1e1900 */
.L_x_37:
[----:B------:R-:W-:Y:S05]  /*0760*/  BSYNC.RECONVERGENT B1 ;  /* 0x0000000000017941 */ /* 0x000fea0003800200 */
.L_x_36:
[----:B-----5:R-:W-:Y:S01]  /*0770*/  VIADD R6, R0, 0xfffffda8 ;  /* 0xfffffda800067836 */ /* 0x020fe20000000000 */
[----:B------:R-:W-:Y:S04]  /*0780*/  BSSY.RECONVERGENT B1, `(.L_x_38) ;  /* 0x000000e000017945 */ /* 0x000fe80003800200 */
[----:B------:R-:W-:-:S13]  /*0790*/  ISETP.GT.U32.AND P0, PT, R6, 0x63, PT ;  /* 0x000000630600780c */ /* 0x000fda0003f04070 */
[----:B------:R-:W-:Y:S05]  /*07a0*/  @P0 BRA `(.L_x_39) ;  /* 0x00000000002c0947 */ /* 0x000fea0003800000 */
[----:B------:R-:W0:Y:S01]  /*07b0*/  S2R R0, SR_LANEID ;  /* 0x0000000000007919 */ /* 0x000e220000000000 */
[----:B------:R-:W-:Y:S01]  /*07c0*/  VOTEU.ANY UR4, UPT, PT ;  /* 0x0000000000047886 */ /* 0x000fe200038e0100 */
[----:B------:R-:W-:Y:S01]  /*07d0*/  R2UR UR6, R8 ;  /* 0x00000000080672ca */ /* 0x000fe200000e0000 */
[----:B------:R-:W-:Y:S02]  /*07e0*/  UFLO.U32 UR5, UR4 ;  /* 0x00000004000572bd */ /* 0x000fe400080e0000 */
[----:B01234-:R-:W0:Y:S01]  /*07f0*/  POPC R7, UR4 ;  /* 0x0000000400077d09 */ /* 0x01fe220008000000 */
[----:B------:R-:W-:-:S03]  /*0800*/  R2UR UR7, R9 ;  /* 0x00000000090772ca */ /* 0x000fc600000e0000 */
[----:B------:R-:W-:-:S13]  /*0810*/  ISETP.EQ.U32.AND P0, PT, R0, UR5, PT ;  /* 0x0000000500007c0c */ /* 0x000fda000bf02070 */
[----:B------:R-:W-:Y:S02]  /*0820*/  @P0 R2UR UR4, R8 ;  /* 0x00000000080402ca */ /* 0x000fe400000e0000 */
[----:B------:R-:W-:-:S13]  /*0830*/  @P0 R2UR UR5, R9 ;  /* 0x00000000090502ca */ /* 0x000fda00000e0000 */
[----:B0-----:R0:W-:Y:S04]  /*0840*/  @P0 REDG.E.ADD.STRONG.GPU desc[UR4][R4.64+0x14], R7 ;  /* 0x000014070400098e */ /* 0x0011e8000c12e104 */
[----:B------:R0:W5:Y:S02]  /*0850*/  LDG.E R0, desc[UR6][R2.64] ;  /* 0x0000000602007981 */ /* 0x000164000c1e1900 */
.L_x_39:
[----:B------:R-:W-:Y:S05]  /*0860*/  BSYNC.RECONVERGENT B1 ;  /* 0x0000000000017941 */ /* 0x000fea0003800200 */
.L_x_38:
        /* <DEDUP_REMOVED lines=15> */
.L_x_41:
[----:B------:R-:W-:Y:S05]  /*0960*/  BSYNC.RECONVERGENT B1 ;  /* 0x0000000000017941 */ /* 0x000fea0003800200 */
.L_x_40:
        /* <DEDUP_REMOVED lines=15> */
.L_x_43:
[----:B------:R-:W-:Y:S05]  /*0a60*/  BSYNC.RECONVERGENT B1 ;  /* 0x0000000000017941 */ /* 0x000fea0003800200 */
.L_x_42:
[----:B-----5:R-:W-:-:S05]  /*0a70*/  VIADD R0, R0, 0xfffffc7c ;  /* 0xfffffc7c00007836 */ /* 0x020fca0000000000 */
[----:B------:R-:W-:-:S13]  /*0a80*/  ISETP.GT.U32.AND P0, PT, R0, 0x63, PT ;  /* 0x000000630000780c */ /* 0x000fda0003f04070 */
[----:B------:R-:W-:Y:S05]  /*0a90*/  @P0 BRA `(.L_x_25) ;  /* 0x0000000000200947 */ /* 0x000fea0003800000 */
[----:B------:R-:W5:Y:S01]  /*0aa0*/  S2R R0, SR_LANEID ;  /* 0x0000000000007919 */ /* 0x000f620000000000 */
[----:B------:R-:W-:Y:S02]  /*0ab0*/  VOTEU.ANY UR4, UPT, PT ;  /* 0x0000000000047886 */ /* 0x000fe400038e0100 */
[----:B------:R-:W-:Y:S02]  /*0ac0*/  UFLO.U32 UR5, UR4 ;  /* 0x00000004000572bd */ /* 0x000fe400080e0000 */
[----:B01234-:R-:W0:Y:S04]  /*0ad0*/  POPC R3, UR4 ;  /* 0x0000000400037d09 */ /* 0x01fe280008000000 */
[----:B-----5:R-:W-:-:S13]  /*0ae0*/  ISETP.EQ.U32.AND P0, PT, R0, UR5, PT ;  /* 0x0000000500007c0c */ /* 0x020fda000bf02070 */
[----:B------:R-:W-:Y:S02]  /*0af0*/  @P0 R2UR UR4, R8 ;  /* 0x00000000080402ca */ /* 0x000fe400000e0000 */
[----:B------:R-:W-:-:S13]  /*0b00*/  @P0 R2UR UR5, R9 ;  /* 0x00000000090502ca */ /* 0x000fda00000e0000 */
[----:B0-----:R0:W-:Y:S02]  /*0b10*/  @P0 REDG.E.ADD.STRONG.GPU desc[UR4][R4.64+0x20], R3 ;  /* 0x000020030400098e */ /* 0x0011e4000c12e104 */
.L_x_25:
[----:B------:R-:W-:Y:S05]  /*0b20*/  BSYNC.RECONVERGENT B0 ;  /* 0x0000000000007941 */ /* 0x000fea0003800200 */
.L_x_24:
[----:B------:R-:W-:Y:S06]  /*0b30*/  BAR.SYNC.DEFER_BLOCKING 0x0 ;  /* 0x0000000000007b1d */ /* 0x000fec0000010000 */
[----:B------:R-:W-:Y:S05]  /*0b40*/  EXIT ;  /* 0x000000000000794d */ /* 0x000fea0003800000 */
.L_x_44:
        /* <DEDUP_REMOVED lines=11> */
.L_x_47:


//--------------------- .nv.shared._Z4scanPii     --------------------------
	.section	.nv.shared._Z4scanPii,"aw",@nobits
	.sectionflags	@""
	.align	16
	.zero		1024


//--------------------- .nv.shared.reserved.0     --------------------------
	.section	.nv.shared.reserved.0,"aw",@nobits
	.weak		__nv_reservedSMEM_offset_0_alias
	.size		__nv_reservedSMEM_offset_0_alias, 0, 64
	.other		__nv_reservedSMEM_offset_0_alias,@"STO_CUDA_RESERVED_SHARED STV_DEFAULT"
__nv_reservedSMEM_offset_0_alias:
	.zero		0
	.zero		64


//--------------------- .nv.shared._Z11sharedCountPiS_i --------------------------
	.section	.nv.shared._Z11sharedCountPiS_i,"aw",@nobits
	.sectionflags	@""
	.align	16
	.zero		1024


//--------------------- .nv.shared._Z25unique_idx_calc_threadIdxPiS_i --------------------------
	.section	.nv.shared._Z25unique_idx_calc_threadIdxPiS_i,"aw",@nobits
	.sectionflags	@""
	.align	16
	.zero		1024


//--------------------- .nv.constant0._Z4scanPii  --------------------------
	.section	.nv.constant0._Z4scanPii,"a",@progbits
	.sectionflags	@""
	.align	4
.nv.constant0._Z4scanPii:
	.zero		908


//--------------------- .nv.constant0._Z11sharedCountPiS_i --------------------------
	.section	.nv.constant0._Z11sharedCountPiS_i,"a",@progbits
	.sectionflags	@""
	.align	4
.nv.constant0._Z11sharedCountPiS_i:
	.zero		916


//--------------------- .nv.constant0._Z25unique_idx_calc_threadIdxPiS_i --------------------------
	.section	.nv.constant0._Z25unique_idx_calc_threadIdxPiS_i,"a",@progbits
	.sectionflags	@""
	.align	4
.nv.constant0._Z25unique_idx_calc_threadIdxPiS_i:
	.zero		916


//--------------------- SYMBOLS --------------------------

	.type		.nv.reservedSmem.offset0,@object
	.size		.nv.reservedSmem.offset0,0x4
	.type		.nv.reservedSmem.cap,@object
	.size		.nv.reservedSmem.cap,0x4
